//
// Generated by NVIDIA NVVM Compiler
//
// Compiler Build ID: CL-36424714
// Cuda compilation tools, release 13.0, V13.0.88
// Based on NVVM 20.0.0
//

.version 9.0
.target sm_100
.address_size 64

	// .globl	_Z8top_leftiiiPiS_
.global .align 4 .b8 precalc_xorwow_matrix[102400];
.global .align 4 .b8 precalc_xorwow_offset_matrix[102400];
.global .align 4 .b8 mrg32k3aM1[2304];
.global .align 4 .b8 mrg32k3aM2[2304];
.global .align 4 .b8 mrg32k3aM1SubSeq[2016];
.global .align 4 .b8 mrg32k3aM2SubSeq[2016];
.global .align 4 .b8 mrg32k3aM1Seq[2304];
.global .align 4 .b8 mrg32k3aM2Seq[2304];
.const .align 8 .b8 __cr_lgamma_table[72];

.visible .entry _Z8top_leftiiiPiS_(
	.param .u32 _Z8top_leftiiiPiS__param_0,
	.param .u32 _Z8top_leftiiiPiS__param_1,
	.param .u32 _Z8top_leftiiiPiS__param_2,
	.param .u64 .ptr .align 1 _Z8top_leftiiiPiS__param_3,
	.param .u64 .ptr .align 1 _Z8top_leftiiiPiS__param_4
)
{
	.reg .pred 	%p<2>;
	.reg .b32 	%r<23>;
	.reg .b64 	%rd<11>;

	ld.param.u32 	%r2, [_Z8top_leftiiiPiS__param_0];
	ld.param.u32 	%r3, [_Z8top_leftiiiPiS__param_1];
	ld.param.u32 	%r4, [_Z8top_leftiiiPiS__param_2];
	ld.param.u64 	%rd1, [_Z8top_leftiiiPiS__param_3];
	ld.param.u64 	%rd2, [_Z8top_leftiiiPiS__param_4];
	mov.u32 	%r5, %ntid.x;
	mov.u32 	%r6, %ctaid.x;
	mov.u32 	%r7, %tid.x;
	mad.lo.s32 	%r1, %r5, %r6, %r7;
	setp.lt.s32 	%p1, %r3, %r1;
	@%p1 bra 	$L__BB0_2;
	cvta.to.global.u64 	%rd3, %rd2;
	cvta.to.global.u64 	%rd4, %rd1;
	mad.lo.s32 	%r8, %r2, %r1, %r2;
	sub.s32 	%r9, %r3, %r1;
	add.s32 	%r10, %r9, %r8;
	add.s32 	%r11, %r10, 1;
	not.b32 	%r12, %r2;
	add.s32 	%r13, %r11, %r12;
	mul.wide.s32 	%rd5, %r13, 4;
	add.s64 	%rd6, %rd3, %rd5;
	ld.global.u32 	%r14, [%rd6];
	mul.wide.s32 	%rd7, %r11, 4;
	add.s64 	%rd8, %rd4, %rd7;
	ld.global.u32 	%r15, [%rd8];
	add.s32 	%r16, %r15, %r14;
	mul.wide.s32 	%rd9, %r10, 4;
	add.s64 	%rd10, %rd3, %rd9;
	ld.global.u32 	%r17, [%rd10];
	sub.s32 	%r18, %r17, %r4;
	ld.global.u32 	%r19, [%rd6+4];
	sub.s32 	%r20, %r19, %r4;
	max.s32 	%r21, %r16, %r18;
	max.s32 	%r22, %r21, %r20;
	st.global.u32 	[%rd10+4], %r22;
$L__BB0_2:
	ret;

}
	// .globl	_Z12bottom_rightiiiPiS_
.visible .entry _Z12bottom_rightiiiPiS_(
	.param .u32 _Z12bottom_rightiiiPiS__param_0,
	.param .u32 _Z12bottom_rightiiiPiS__param_1,
	.param .u32 _Z12bottom_rightiiiPiS__param_2,
	.param .u64 .ptr .align 1 _Z12bottom_rightiiiPiS__param_3,
	.param .u64 .ptr .align 1 _Z12bottom_rightiiiPiS__param_4
)
{
	.reg .pred 	%p<2>;
	.reg .b32 	%r<22>;
	.reg .b64 	%rd<13>;

	ld.param.u32 	%r2, [_Z12bottom_rightiiiPiS__param_0];
	ld.param.u32 	%r3, [_Z12bottom_rightiiiPiS__param_1];
	ld.param.u32 	%r4, [_Z12bottom_rightiiiPiS__param_2];
	ld.param.u64 	%rd1, [_Z12bottom_rightiiiPiS__param_3];
	ld.param.u64 	%rd2, [_Z12bottom_rightiiiPiS__param_4];
	mov.u32 	%r5, %ntid.x;
	mov.u32 	%r6, %ctaid.x;
	mov.u32 	%r7, %tid.x;
	mad.lo.s32 	%r1, %r5, %r6, %r7;
	setp.gt.s32 	%p1, %r1, %r3;
	@%p1 bra 	$L__BB1_2;
	cvta.to.global.u64 	%rd3, %rd2;
	cvta.to.global.u64 	%rd4, %rd1;
	sub.s32 	%r8, %r2, %r1;
	add.s32 	%r9, %r8, -2;
	add.s32 	%r10, %r2, %r1;
	sub.s32 	%r11, %r10, %r3;
	mad.lo.s32 	%r12, %r9, %r2, %r11;
	cvt.s64.s32 	%rd5, %r2;
	cvt.s64.s32 	%rd6, %r12;
	sub.s64 	%rd7, %rd6, %rd5;
	shl.b64 	%rd8, %rd7, 2;
	add.s64 	%rd9, %rd3, %rd8;
	ld.global.u32 	%r13, [%rd9+-12];
	mul.wide.s32 	%rd10, %r12, 4;
	add.s64 	%rd11, %rd4, %rd10;
	ld.global.u32 	%r14, [%rd11+-8];
	add.s32 	%r15, %r14, %r13;
	add.s64 	%rd12, %rd3, %rd10;
	ld.global.u32 	%r16, [%rd12+-12];
	sub.s32 	%r17, %r16, %r4;
	ld.global.u32 	%r18, [%rd9+-8];
	sub.s32 	%r19, %r18, %r4;
	max.s32 	%r20, %r15, %r17;
	max.s32 	%r21, %r20, %r19;
	st.global.u32 	[%rd12+-8], %r21;
$L__BB1_2:
	ret;

}


// ===== COMPILED SASS (sm_100) =====

	.target	sm_100

	.elftype	@"ET_EXEC"


//--------------------- .note.nv.tkinfo           --------------------------
	.section	.note.nv.tkinfo,"",@"SHT_NOTE"
	.sectionflags	@"SHF_NOTE_NV_TKINFO"
	.tkinfo
        /*0018*/ 	.word	0x00000002
        /*0030*/ 	.string	""
        /*0030*/ 	.string	"ptxas"
        /*0030*/ 	.string	"Cuda compilation tools, release 13.0, V13.0.88"
        /*0030*/ 	.string	"Build cuda_13.0.r13.0/compiler.36424714_0"
        /*0030*/ 	.string	"-arch sm_100 -m 64 "



//--------------------- .note.nv.cuinfo           --------------------------
	.section	.note.nv.cuinfo,"",@"SHT_NOTE"
	.sectionflags	@"SHF_NOTE_NV_CUINFO"
        /*0018*/ 	.short	0x0002
        /*001a*/ 	.short	0x0064
        /*001c*/ 	.short	0x0082
	.zero		2


//--------------------- .nv.info                  --------------------------
	.section	.nv.info,"",@"SHT_CUDA_INFO"
	.align	4


	//----- nvinfo : EIATTR_REGCOUNT
	.align		4
        /*0000*/ 	.byte	0x04, 0x2f
        /*0002*/ 	.short	(.L_10 - .L_9)
	.align		4
.L_9:
        /*0004*/ 	.word	index@(_Z8top_leftiiiPiS_)
        /*0008*/ 	.word	0x0000000e


	//----- nvinfo : EIATTR_FRAME_SIZE
	.align		4
.L_10:
        /*000c*/ 	.byte	0x04, 0x11
        /*000e*/ 	.short	(.L_12 - .L_11)
	.align		4
.L_11:
        /*0010*/ 	.word	index@(_Z8top_leftiiiPiS_)
        /*0014*/ 	.word	0x00000000


	//----- nvinfo : EIATTR_REGCOUNT
	.align		4
.L_12:
        /*0018*/ 	.byte	0x04, 0x2f
        /*001a*/ 	.short	(.L_14 - .L_13)
	.align		4
.L_13:
        /*001c*/ 	.word	index@(_Z12bottom_rightiiiPiS_)
        /*0020*/ 	.word	0x0000000c


	//----- nvinfo : EIATTR_FRAME_SIZE
	.align		4
.L_14:
        /*0024*/ 	.byte	0x04, 0x11
        /*0026*/ 	.short	(.L_16 - .L_15)
	.align		4
.L_15:
        /*0028*/ 	.word	index@(_Z12bottom_rightiiiPiS_)
        /*002c*/ 	.word	0x00000000


	//----- nvinfo : EIATTR_MIN_STACK_SIZE
	.align		4
.L_16:
        /*0030*/ 	.byte	0x04, 0x12
        /*0032*/ 	.short	(.L_18 - .L_17)
	.align		4
.L_17:
        /*0034*/ 	.word	index@(_Z12bottom_rightiiiPiS_)
        /*0038*/ 	.word	0x00000000


	//----- nvinfo : EIATTR_MIN_STACK_SIZE
	.align		4
.L_18:
        /*003c*/ 	.byte	0x04, 0x12
        /*003e*/ 	.short	(.L_20 - .L_19)
	.align		4
.L_19:
        /*0040*/ 	.word	index@(_Z8top_leftiiiPiS_)
        /*0044*/ 	.word	0x00000000
.L_20:


//--------------------- .nv.compat                --------------------------
	.section	.nv.compat,"",@"SHT_CUDA_COMPAT_INFO"
	.align	4
        /*0000*/ 	.byte	0x02, 0x09, 0x00, 0x00, 0x02, 0x02, 0x01, 0x00, 0x02, 0x05, 0x05, 0x00, 0x03, 0x07, 0x01, 0x01
        /*0010*/ 	.byte	0x02, 0x03, 0x00, 0x00, 0x02, 0x06, 0x01, 0x00, 0x04, 0x0b, 0x08, 0x00, 0x09, 0x00, 0x00, 0x00
        /*0020*/ 	.byte	0x00, 0x00, 0x00, 0x00


//--------------------- .nv.info._Z12bottom_rightiiiPiS_ --------------------------
	.section	.nv.info._Z12bottom_rightiiiPiS_,"",@"SHT_CUDA_INFO"
	.sectionflags	@""
	.align	4


	//----- nvinfo : EIATTR_CUDA_API_VERSION
	.align		4
        /*0000*/ 	.byte	0x04, 0x37
        /*0002*/ 	.short	(.L_22 - .L_21)
.L_21:
        /*0004*/ 	.word	0x00000082


	//----- nvinfo : EIATTR_KPARAM_INFO
	.align		4
.L_22:
        /*0008*/ 	.byte	0x04, 0x17
        /*000a*/ 	.short	(.L_24 - .L_23)
.L_23:
        /*000c*/ 	.word	0x00000000
        /*0010*/ 	.short	0x0004
        /*0012*/ 	.short	0x0018
        /*0014*/ 	.byte	0x00, 0xf5, 0x21, 0x00


	//----- nvinfo : EIATTR_KPARAM_INFO
	.align		4
.L_24:
        /*0018*/ 	.byte	0x04, 0x17
        /*001a*/ 	.short	(.L_26 - .L_25)
.L_25:
        /*001c*/ 	.word	0x00000000
        /*0020*/ 	.short	0x0003
        /*0022*/ 	.short	0x0010
        /*0024*/ 	.byte	0x00, 0xf5, 0x21, 0x00


	//----- nvinfo : EIATTR_KPARAM_INFO
	.align		4
.L_26:
        /*0028*/ 	.byte	0x04, 0x17
        /*002a*/ 	.short	(.L_28 - .L_27)
.L_27:
        /*002c*/ 	.word	0x00000000
        /*0030*/ 	.short	0x0002
        /*0032*/ 	.short	0x0008
        /*0034*/ 	.byte	0x00, 0xf0, 0x11, 0x00


	//----- nvinfo : EIATTR_KPARAM_INFO
	.align		4
.L_28:
        /*0038*/ 	.byte	0x04, 0x17
        /*003a*/ 	.short	(.L_30 - .L_29)
.L_29:
        /*003c*/ 	.word	0x00000000
        /*0040*/ 	.short	0x0001
        /*0042*/ 	.short	0x0004
        /*0044*/ 	.byte	0x00, 0xf0, 0x11, 0x00


	//----- nvinfo : EIATTR_KPARAM_INFO
	.align		4
.L_30:
        /*0048*/ 	.byte	0x04, 0x17
        /*004a*/ 	.short	(.L_32 - .L_31)
.L_31:
        /*004c*/ 	.word	0x00000000
        /*0050*/ 	.short	0x0000
        /*0052*/ 	.short	0x0000
        /*0054*/ 	.byte	0x00, 0xf0, 0x11, 0x00


	//----- nvinfo : EIATTR_SPARSE_MMA_MASK
	.align		4
.L_32:
        /*0058*/ 	.byte	0x03, 0x50
        /*005a*/ 	.short	0x0000


	//----- nvinfo : EIATTR_MAXREG_COUNT
	.align		4
        /*005c*/ 	.byte	0x03, 0x1b
        /*005e*/ 	.short	0x00ff


	//----- nvinfo : EIATTR_MERCURY_ISA_VERSION
	.align		4
        /*0060*/ 	.byte	0x03, 0x5f
        /*0062*/ 	.short	0x0101


	//----- nvinfo : EIATTR_VRC_CTA_INIT_COUNT
	.align		4
        /*0064*/ 	.byte	0x02, 0x4a
	.zero		1
	.zero		1


	//----- nvinfo : EIATTR_EXIT_INSTR_OFFSETS
	.align		4
        /*0068*/ 	.byte	0x04, 0x1c
        /*006a*/ 	.short	(.L_34 - .L_33)


	//   ....[0]....
.L_33:
        /*006c*/ 	.word	0x00000070


	//   ....[1]....
        /*0070*/ 	.word	0x00000200


	//----- nvinfo : EIATTR_CBANK_PARAM_SIZE
	.align		4
.L_34:
        /*0074*/ 	.byte	0x03, 0x19
        /*0076*/ 	.short	0x0020


	//----- nvinfo : EIATTR_PARAM_CBANK
	.align		4
        /*0078*/ 	.byte	0x04, 0x0a
        /*007a*/ 	.short	(.L_36 - .L_35)
	.align		4
.L_35:
        /*007c*/ 	.word	index@(.nv.constant0._Z12bottom_rightiiiPiS_)
        /*0080*/ 	.short	0x0380
        /*0082*/ 	.short	0x0020


	//----- nvinfo : EIATTR_SW_WAR
	.align		4
.L_36:
        /*0084*/ 	.byte	0x04, 0x36
        /*0086*/ 	.short	(.L_38 - .L_37)
.L_37:
        /*0088*/ 	.word	0x00000008
.L_38:


//--------------------- .nv.info._Z8top_leftiiiPiS_ --------------------------
	.section	.nv.info._Z8top_leftiiiPiS_,"",@"SHT_CUDA_INFO"
	.sectionflags	@""
	.align	4


	//----- nvinfo : EIATTR_CUDA_API_VERSION
	.align		4
        /*0000*/ 	.byte	0x04, 0x37
        /*0002*/ 	.short	(.L_40 - .L_39)
.L_39:
        /*0004*/ 	.word	0x00000082


	//----- nvinfo : EIATTR_KPARAM_INFO
	.align		4
.L_40:
        /*0008*/ 	.byte	0x04, 0x17
        /*000a*/ 	.short	(.L_42 - .L_41)
.L_41:
        /*000c*/ 	.word	0x00000000
        /*0010*/ 	.short	0x0004
        /*0012*/ 	.short	0x0018
        /*0014*/ 	.byte	0x00, 0xf5, 0x21, 0x00


	//----- nvinfo : EIATTR_KPARAM_INFO
	.align		4
.L_42:
        /*0018*/ 	.byte	0x04, 0x17
        /*001a*/ 	.short	(.L_44 - .L_43)
.L_43:
        /*001c*/ 	.word	0x00000000
        /*0020*/ 	.short	0x0003
        /*0022*/ 	.short	0x0010
        /*0024*/ 	.byte	0x00, 0xf5, 0x21, 0x00


	//----- nvinfo : EIATTR_KPARAM_INFO
	.align		4
.L_44:
        /*0028*/ 	.byte	0x04, 0x17
        /*002a*/ 	.short	(.L_46 - .L_45)
.L_45:
        /*002c*/ 	.word	0x00000000
        /*0030*/ 	.short	0x0002
        /*0032*/ 	.short	0x0008
        /*0034*/ 	.byte	0x00, 0xf0, 0x11, 0x00


	//----- nvinfo : EIATTR_KPARAM_INFO
	.align		4
.L_46:
        /*0038*/ 	.byte	0x04, 0x17
        /*003a*/ 	.short	(.L_48 - .L_47)
.L_47:
        /*003c*/ 	.word	0x00000000
        /*0040*/ 	.short	0x0001
        /*0042*/ 	.short	0x0004
        /*0044*/ 	.byte	0x00, 0xf0, 0x11, 0x00


	//----- nvinfo : EIATTR_KPARAM_INFO
	.align		4
.L_48:
        /*0048*/ 	.byte	0x04, 0x17
        /*004a*/ 	.short	(.L_50 - .L_49)
.L_49:
        /*004c*/ 	.word	0x00000000
        /*0050*/ 	.short	0x0000
        /*0052*/ 	.short	0x0000
        /*0054*/ 	.byte	0x00, 0xf0, 0x11, 0x00


	//----- nvinfo : EIATTR_SPARSE_MMA_MASK
	.align		4
.L_50:
        /*0058*/ 	.byte	0x03, 0x50
        /*005a*/ 	.short	0x0000


	//----- nvinfo : EIATTR_MAXREG_COUNT
	.align		4
        /*005c*/ 	.byte	0x03, 0x1b
        /*005e*/ 	.short	0x00ff


	//----- nvinfo : EIATTR_MERCURY_ISA_VERSION
	.align		4
        /*0060*/ 	.byte	0x03, 0x5f
        /*0062*/ 	.short	0x0101


	//----- nvinfo : EIATTR_VRC_CTA_INIT_COUNT
	.align		4
        /*0064*/ 	.byte	0x02, 0x4a
	.zero		1
	.zero		1


	//----- nvinfo : EIATTR_EXIT_INSTR_OFFSETS
	.align		4
        /*0068*/ 	.byte	0x04, 0x1c
        /*006a*/ 	.short	(.L_52 - .L_51)


	//   ....[0]....
.L_51:
        /*006c*/ 	.word	0x00000070


	//   ....[1]....
        /*0070*/ 	.word	0x000001d0


	//----- nvinfo : EIATTR_CBANK_PARAM_SIZE
	.align		4
.L_52:
        /*0074*/ 	.byte	0x03, 0x19
        /*0076*/ 	.short	0x0020


	//----- nvinfo : EIATTR_PARAM_CBANK
	.align		4
        /*0078*/ 	.byte	0x04, 0x0a
        /*007a*/ 	.short	(.L_54 - .L_53)
	.align		4
.L_53:
        /*007c*/ 	.word	index@(.nv.constant0._Z8top_leftiiiPiS_)
        /*0080*/ 	.short	0x0380
        /*0082*/ 	.short	0x0020


	//----- nvinfo : EIATTR_SW_WAR
	.align		4
.L_54:
        /*0084*/ 	.byte	0x04, 0x36
        /*0086*/ 	.short	(.L_56 - .L_55)
.L_55:
        /*0088*/ 	.word	0x00000008
.L_56:


//--------------------- .nv.callgraph             --------------------------
	.section	.nv.callgraph,"",@"SHT_CUDA_CALLGRAPH"
	.align	4
	.sectionentsize	8
	.align		4
        /*0000*/ 	.word	0x00000000
	.align		4
        /*0004*/ 	.word	0xffffffff
	.align		4
        /*0008*/ 	.word	0x00000000
	.align		4
        /*000c*/ 	.word	0xfffffffe
	.align		4
        /*0010*/ 	.word	0x00000000
	.align		4
        /*0014*/ 	.word	0xfffffffd
	.align		4
        /*0018*/ 	.word	0x00000000
	.align		4
        /*001c*/ 	.word	0xfffffffc


//--------------------- .nv.constant4             --------------------------
	.section	.nv.constant4,"a",@progbits
	.align	8
	.align		8
.nv.constant4:
        /*0000*/ 	.dword	precalc_xorwow_matrix
	.align		8
        /*0008*/ 	.dword	precalc_xorwow_offset_matrix
	.align		8
        /*0010*/ 	.dword	mrg32k3aM1
	.align		8
        /*0018*/ 	.dword	mrg32k3aM2
	.align		8
        /*0020*/ 	.dword	mrg32k3aM1SubSeq
	.align		8
        /*0028*/ 	.dword	mrg32k3aM2SubSeq
	.align		8
        /*0030*/ 	.dword	mrg32k3aM1Seq
	.align		8
        /*0038*/ 	.dword	mrg32k3aM2Seq


//--------------------- .nv.constant3             --------------------------
	.section	.nv.constant3,"a",@progbits
	.align	8
.nv.constant3:
	.type		__cr_lgamma_table,@object
	.size		__cr_lgamma_table,(.L_8 - __cr_lgamma_table)
__cr_lgamma_table:
        /*0000*/ 	.byte	0x00, 0x00, 0x00, 0x00, 0x00, 0x00, 0x00, 0x00, 0x00, 0x00, 0x00, 0x00, 0x00, 0x00, 0x00, 0x00
        /*0010*/ 	.byte	0xef, 0x39, 0xfa, 0xfe, 0x42, 0x2e, 0xe6, 0x3f, 0x02, 0x20, 0x2a, 0xfa, 0x0b, 0xab, 0xfc, 0x3f
        /*0020*/ 	.byte	0xf9, 0x2c, 0x92, 0x7c, 0xa7, 0x6c, 0x09, 0x40, 0xc9, 0x79, 0x44, 0x3c, 0x64, 0x26, 0x13, 0x40
        /*0030*/ 	.byte	0xca, 0x01, 0xcf, 0x3a, 0x27, 0x51, 0x1a, 0x40, 0x30, 0xcc, 0x2d, 0xf3, 0xe1, 0x0c, 0x21, 0x40
        /*0040*/ 	.byte	0x0d, 0xb7, 0xfc, 0x82, 0x8e, 0x35, 0x25, 0x40
.L_8:


//--------------------- .text._Z12bottom_rightiiiPiS_ --------------------------
	.section	.text._Z12bottom_rightiiiPiS_,"ax",@progbits
	.align	128
        .global         _Z12bottom_rightiiiPiS_
        .type           _Z12bottom_rightiiiPiS_,@function
        .size           _Z12bottom_rightiiiPiS_,(.L_x_2 - _Z12bottom_rightiiiPiS_)
        .other          _Z12bottom_rightiiiPiS_,@"STO_CUDA_ENTRY STV_DEFAULT"
_Z12bottom_rightiiiPiS_:
.text._Z12bottom_rightiiiPiS_:
[----:B------:R-:W-:Y:S01]  /*0000*/  LDC R1, c[0x0][0x37c] ;  /* 0x0000df00ff017b82 */ /* 0x000fe20000000800 */
[----:B------:R-:W0:Y:S01]  /*0010*/  S2R R0, SR_CTAID.X ;  /* 0x0000000000007919 */ /* 0x000e220000002500 */
[----:B------:R-:W0:Y:S01]  /*0020*/  LDCU UR4, c[0x0][0x360] ;  /* 0x00006c00ff0477ac */ /* 0x000e220008000800 */
[----:B------:R-:W0:Y:S01]  /*0030*/  S2R R3, SR_TID.X ;  /* 0x0000000000037919 */ /* 0x000e220000002100 */
[----:B------:R-:W1:Y:S01]  /*0040*/  LDCU UR6, c[0x0][0x384] ;  /* 0x00007080ff0677ac */ /* 0x000e620008000800 */
[----:B0-----:R-:W-:-:S05]  /*0050*/  IMAD R0, R0, UR4, R3 ;  /* 0x0000000400007c24 */ /* 0x001fca000f8e0203 */
[----:B-1----:R-:W-:-:S13]  /*0060*/  ISETP.GT.AND P0, PT, R0, UR6, PT ;  /* 0x0000000600007c0c */ /* 0x002fda000bf04270 */
[----:B------:R-:W-:Y:S05]  /*0070*/  @P0 EXIT ;  /* 0x000000000000094d */ /* 0x000fea0003800000 */
[----:B------:R-:W0:Y:S01]  /*0080*/  LDC R9, c[0x0][0x380] ;  /* 0x0000e000ff097b82 */ /* 0x000e220000000800 */
[----:B------:R-:W1:Y:S01]  /*0090*/  LDCU.64 UR8, c[0x0][0x398] ;  /* 0x00007300ff0877ac */ /* 0x000e620008000a00 */
[----:B------:R-:W2:Y:S06]  /*00a0*/  LDCU.64 UR4, c[0x0][0x358] ;  /* 0x00006b00ff0477ac */ /* 0x000eac0008000a00 */
[----:B------:R-:W3:Y:S01]  /*00b0*/  LDC.64 R6, c[0x0][0x398] ;  /* 0x0000e600ff067b82 */ /* 0x000ee20000000a00 */
[----:B------:R-:W4:Y:S07]  /*00c0*/  LDCU UR7, c[0x0][0x388] ;  /* 0x00007100ff0777ac */ /* 0x000f2e0008000800 */
[----:B------:R-:W5:Y:S01]  /*00d0*/  LDC.64 R4, c[0x0][0x390] ;  /* 0x0000e400ff047b82 */ /* 0x000f620000000a00 */
[----:B0-----:R-:W-:-:S02]  /*00e0*/  IADD3 R2, PT, PT, -R0, -0x2, R9 ;  /* 0xfffffffe00027810 */ /* 0x001fc40007ffe109 */
[--C-:B------:R-:W-:Y:S02]  /*00f0*/  IADD3 R3, PT, PT, R0, -UR6, R9.reuse ;  /* 0x8000000600037c10 */ /* 0x100fe4000fffe009 */
[----:B------:R-:W-:-:S03]  /*0100*/  SHF.R.S32.HI R0, RZ, 0x1f, R9 ;  /* 0x0000001fff007819 */ /* 0x000fc60000011409 */
[----:B------:R-:W-:-:S04]  /*0110*/  IMAD R3, R2, R9, R3 ;  /* 0x0000000902037224 */ /* 0x000fc800078e0203 */
[C---:B---3--:R-:W-:Y:S01]  /*0120*/  IMAD.WIDE R6, R3.reuse, 0x4, R6 ;  /* 0x0000000403067825 */ /* 0x048fe200078e0206 */
[----:B------:R-:W-:-:S04]  /*0130*/  IADD3 R8, P0, PT, R3, -R9, RZ ;  /* 0x8000000903087210 */ /* 0x000fc80007f1e0ff */
[C---:B------:R-:W-:Y:S01]  /*0140*/  LEA.HI.X.SX32 R9, R3.reuse, ~R0, 0x1, P0 ;  /* 0x8000000003097211 */ /* 0x040fe200000f0eff */
[----:B-----5:R-:W-:Y:S01]  /*0150*/  IMAD.WIDE R4, R3, 0x4, R4 ;  /* 0x0000000403047825 */ /* 0x020fe200078e0204 */
[----:B-1----:R-:W-:-:S04]  /*0160*/  LEA R2, P0, R8, UR8, 0x2 ;  /* 0x0000000808027c11 */ /* 0x002fc8000f8010ff */
[----:B------:R-:W-:Y:S01]  /*0170*/  LEA.HI.X R3, R8, UR9, R9, 0x2, P0 ;  /* 0x0000000908037c11 */ /* 0x000fe200080f1409 */
[----:B--2---:R-:W2:Y:S04]  /*0180*/  LDG.E R5, desc[UR4][R4.64+-0x8] ;  /* 0xfffff80404057981 */ /* 0x004ea8000c1e1900 */
[----:B------:R-:W4:Y:S04]  /*0190*/  LDG.E R8, desc[UR4][R6.64+-0xc] ;  /* 0xfffff40406087981 */ /* 0x000f28000c1e1900 */
[----:B------:R-:W2:Y:S04]  /*01a0*/  LDG.E R0, desc[UR4][R2.64+-0xc] ;  /* 0xfffff40402007981 */ /* 0x000ea8000c1e1900 */
[----:B------:R-:W3:Y:S01]  /*01b0*/  LDG.E R9, desc[UR4][R2.64+-0x8] ;  /* 0xfffff80402097981 */ /* 0x000ee2000c1e1900 */
[----:B----4-:R-:W-:-:S05]  /*01c0*/  VIADD R8, R8, -UR7 ;  /* 0x8000000708087c36 */ /* 0x010fca0008000000 */
[----:B--2---:R-:W-:-:S04]  /*01d0*/  VIADDMNMX R0, R5, R0, R8, !PT ;  /* 0x0000000005007246 */ /* 0x004fc80007800108 */
[----:B---3--:R-:W-:-:S05]  /*01e0*/  VIADDMNMX R9, R9, -UR7, R0, !PT ;  /* 0x8000000709097c46 */ /* 0x008fca000f800100 */
[----:B------:R-:W-:Y:S01]  /*01f0*/  STG.E desc[UR4][R6.64+-0x8], R9 ;  /* 0xfffff80906007986 */ /* 0x000fe2000c101904 */
[----:B------:R-:W-:Y:S05]  /*0200*/  EXIT ;  /* 0x000000000000794d */ /* 0x000fea0003800000 */
.L_x_0:
[----:B------:R-:W-:-:S00]  /*0210*/  BRA `(.L_x_0) ;  /* 0xfffffffc00fc7947 */ /* 0x000fc0000383ffff */
[----:B------:R-:W-:-:S00]  /*0220*/  NOP ;  /* 0x0000000000007918 */ /* 0x000fc00000000000 */
        /* <DEDUP_REMOVED lines=13> */
.L_x_2:


//--------------------- .text._Z8top_leftiiiPiS_  --------------------------
	.section	.text._Z8top_leftiiiPiS_,"ax",@progbits
	.align	128
        .global         _Z8top_leftiiiPiS_
        .type           _Z8top_leftiiiPiS_,@function
        .size           _Z8top_leftiiiPiS_,(.L_x_3 - _Z8top_leftiiiPiS_)
        .other          _Z8top_leftiiiPiS_,@"STO_CUDA_ENTRY STV_DEFAULT"
_Z8top_leftiiiPiS_:
.text._Z8top_leftiiiPiS_:
        /* <DEDUP_REMOVED lines=10> */
[----:B------:R-:W2:Y:S06]  /*00a0*/  LDCU UR7, c[0x0][0x388] ;  /* 0x00007100ff0777ac */ /* 0x000eac0008000800 */
[----:B------:R-:W3:Y:S08]  /*00b0*/  LDC.64 R2, c[0x0][0x398] ;  /* 0x0000e600ff027b82 */ /* 0x000ef00000000a00 */
[----:B------:R-:W4:Y:S01]  /*00c0*/  LDC.64 R4, c[0x0][0x390] ;  /* 0x0000e400ff047b82 */ /* 0x000f220000000a00 */
[----:B0-----:R-:W-:-:S05]  /*00d0*/  IMAD R7, R0, R9, R9 ;  /* 0x0000000900077224 */ /* 0x001fca00078e0209 */
[----:B------:R-:W-:Y:S02]  /*00e0*/  IADD3 R7, PT, PT, R7, UR6, -R0 ;  /* 0x0000000607077c10 */ /* 0x000fe4000fffe800 */
[----:B------:R-:W-:Y:S02]  /*00f0*/  LOP3.LUT R0, RZ, R9, RZ, 0x33, !PT ;  /* 0x00000009ff007212 */ /* 0x000fe400078e33ff */
[C---:B------:R-:W-:Y:S01]  /*0100*/  IADD3 R9, PT, PT, R7.reuse, 0x1, RZ ;  /* 0x0000000107097810 */ /* 0x040fe20007ffe0ff */
[----:B---3--:R-:W-:-:S03]  /*0110*/  IMAD.WIDE R6, R7, 0x4, R2 ;  /* 0x0000000407067825 */ /* 0x008fc600078e0202 */
[C---:B------:R-:W-:Y:S02]  /*0120*/  IADD3 R11, PT, PT, R9.reuse, R0, RZ ;  /* 0x00000000090b7210 */ /* 0x040fe40007ffe0ff */
[----:B-1----:R-:W2:Y:S01]  /*0130*/  LDG.E R8, desc[UR4][R6.64] ;  /* 0x0000000406087981 */ /* 0x002ea2000c1e1900 */
[----:B----4-:R-:W-:-:S04]  /*0140*/  IMAD.WIDE R4, R9, 0x4, R4 ;  /* 0x0000000409047825 */ /* 0x010fc800078e0204 */
[----:B------:R-:W-:Y:S02]  /*0150*/  IMAD.WIDE R2, R11, 0x4, R2 ;  /* 0x000000040b027825 */ /* 0x000fe400078e0202 */
[----:B------:R-:W3:Y:S04]  /*0160*/  LDG.E R5, desc[UR4][R4.64] ;  /* 0x0000000404057981 */ /* 0x000ee8000c1e1900 */
[----:B------:R-:W3:Y:S04]  /*0170*/  LDG.E R0, desc[UR4][R2.64] ;  /* 0x0000000402007981 */ /* 0x000ee8000c1e1900 */
[----:B------:R-:W4:Y:S01]  /*0180*/  LDG.E R9, desc[UR4][R2.64+0x4] ;  /* 0x0000040402097981 */ /* 0x000f22000c1e1900 */
[----:B--2---:R-:W-:-:S04]  /*0190*/  IADD3 R8, PT, PT, R8, -UR7, RZ ;  /* 0x8000000708087c10 */ /* 0x004fc8000fffe0ff */
[----:B---3--:R-:W-:-:S04]  /*01a0*/  VIADDMNMX R0, R5, R0, R8, !PT ;  /* 0x0000000005007246 */ /* 0x008fc80007800108 */
[----:B----4-:R-:W-:-:S05]  /*01b0*/  VIADDMNMX R9, R9, -UR7, R0, !PT ;  /* 0x8000000709097c46 */ /* 0x010fca000f800100 */
[----:B------:R-:W-:Y:S01]  /*01c0*/  STG.E desc[UR4][R6.64+0x4], R9 ;  /* 0x0000040906007986 */ /* 0x000fe2000c101904 */
[----:B------:R-:W-:Y:S05]  /*01d0*/  EXIT ;  /* 0x000000000000794d */ /* 0x000fea0003800000 */
.L_x_1:
        /* <DEDUP_REMOVED lines=10> */
.L_x_3:


//--------------------- .nv.global.init           --------------------------
	.section	.nv.global.init,"aw",@progbits
	.align	4
.nv.global.init:
	.type		mrg32k3aM1SubSeq,@object
	.size		mrg32k3aM1SubSeq,(mrg32k3aM2SubSeq - mrg32k3aM1SubSeq)
mrg32k3aM1SubSeq:
        /*0000*/ 	.byte	0x0b, 0xcc, 0xee, 0x04, 0x73, 0x29, 0x8b, 0x6f, 0xf6, 0x53, 0x03, 0xf6, 0x23, 0xf6, 0xea, 0xda
        /* <DEDUP_REMOVED lines=125> */
	.type		mrg32k3aM2SubSeq,@object
	.size		mrg32k3aM2SubSeq,(mrg32k3aM1 - mrg32k3aM2SubSeq)
mrg32k3aM2SubSeq:
        /* <DEDUP_REMOVED lines=126> */
	.type		mrg32k3aM1,@object
	.size		mrg32k3aM1,(mrg32k3aM1Seq - mrg32k3aM1)
mrg32k3aM1:
        /* <DEDUP_REMOVED lines=144> */
	.type		mrg32k3aM1Seq,@object
	.size		mrg32k3aM1Seq,(mrg32k3aM2 - mrg32k3aM1Seq)
mrg32k3aM1Seq:
        /* <DEDUP_REMOVED lines=144> */
	.type		mrg32k3aM2,@object
	.size		mrg32k3aM2,(mrg32k3aM2Seq - mrg32k3aM2)
mrg32k3aM2:
        /* <DEDUP_REMOVED lines=144> */
	.type		mrg32k3aM2Seq,@object
	.size		mrg32k3aM2Seq,(precalc_xorwow_matrix - mrg32k3aM2Seq)
mrg32k3aM2Seq:
        /* <DEDUP_REMOVED lines=144> */
	.type		precalc_xorwow_matrix,@object
	.size		precalc_xorwow_matrix,(precalc_xorwow_offset_matrix - precalc_xorwow_matrix)
precalc_xorwow_matrix:
        /* <DEDUP_REMOVED lines=6400> */
	.type		precalc_xorwow_offset_matrix,@object
	.size		precalc_xorwow_offset_matrix,(.L_1 - precalc_xorwow_offset_matrix)
precalc_xorwow_offset_matrix:
        /* <DEDUP_REMOVED lines=6400> */
.L_1:


//--------------------- .nv.shared.reserved.0     --------------------------
	.section	.nv.shared.reserved.0,"aw",@nobits
	.weak		__nv_reservedSMEM_offset_0_alias
	.size		__nv_reservedSMEM_offset_0_alias, 0, 64
	.other		__nv_reservedSMEM_offset_0_alias,@"STO_CUDA_RESERVED_SHARED STV_DEFAULT"
__nv_reservedSMEM_offset_0_alias:
	.zero		0
	.zero		64


//--------------------- .nv.constant0._Z12bottom_rightiiiPiS_ --------------------------
	.section	.nv.constant0._Z12bottom_rightiiiPiS_,"a",@progbits
	.sectionflags	@""
	.align	4
.nv.constant0._Z12bottom_rightiiiPiS_:
	.zero		928


//--------------------- .nv.constant0._Z8top_leftiiiPiS_ --------------------------
	.section	.nv.constant0._Z8top_leftiiiPiS_,"a",@progbits
	.sectionflags	@""
	.align	4
.nv.constant0._Z8top_leftiiiPiS_:
	.zero		928


//--------------------- SYMBOLS --------------------------

	.type		.nv.reservedSmem.offset0,@object
	.size		.nv.reservedSmem.offset0,0x4
